//
// Generated by NVIDIA NVVM Compiler
//
// Compiler Build ID: CL-36424714
// Cuda compilation tools, release 13.0, V13.0.88
// Based on NVVM 20.0.0
//

.version 9.0
.target sm_100
.address_size 64

	// .globl	_Z14hello_from_gpuv
.extern .func  (.param .b32 func_retval0) vprintf
(
	.param .b64 vprintf_param_0,
	.param .b64 vprintf_param_1
)
;
.global .align 1 .b8 $str[26] = {72, 101, 108, 108, 111, 32, 119, 111, 114, 108, 100, 32, 102, 114, 111, 109, 32, 116, 104, 101, 32, 71, 80, 85, 10};

.visible .entry _Z14hello_from_gpuv()
{
	.reg .b32 	%r<3>;
	.reg .b64 	%rd<3>;

	mov.u64 	%rd1, $str;
	cvta.global.u64 	%rd2, %rd1;
	{ // callseq 0, 0
	.param .b64 param0;
	st.param.b64 	[param0], %rd2;
	.param .b64 param1;
	st.param.b64 	[param1], 0;
	.param .b32 retval0;
	call.uni (retval0), 
	vprintf, 
	(
	param0, 
	param1
	);
	ld.param.b32 	%r1, [retval0];
	} // callseq 0
	ret;

}


// ===== COMPILED SASS (sm_100) =====

	.target	sm_100

	.elftype	@"ET_EXEC"


//--------------------- .note.nv.tkinfo           --------------------------
	.section	.note.nv.tkinfo,"",@"SHT_NOTE"
	.sectionflags	@"SHF_NOTE_NV_TKINFO"
	.tkinfo
        /*0018*/ 	.word	0x00000002
        /*0030*/ 	.string	""
        /*0030*/ 	.string	"ptxas"
        /*0030*/ 	.string	"Cuda compilation tools, release 13.0, V13.0.88"
        /*0030*/ 	.string	"Build cuda_13.0.r13.0/compiler.36424714_0"
        /*0030*/ 	.string	"-arch sm_100 -m 64 "



//--------------------- .note.nv.cuinfo           --------------------------
	.section	.note.nv.cuinfo,"",@"SHT_NOTE"
	.sectionflags	@"SHF_NOTE_NV_CUINFO"
        /*0018*/ 	.short	0x0002
        /*001a*/ 	.short	0x0064
        /*001c*/ 	.short	0x0082
	.zero		2


//--------------------- .nv.info                  --------------------------
	.section	.nv.info,"",@"SHT_CUDA_INFO"
	.align	4


	//----- nvinfo : EIATTR_REGCOUNT
	.align		4
        /*0000*/ 	.byte	0x04, 0x2f
        /*0002*/ 	.short	(.L_2 - .L_1)
	.align		4
.L_1:
        /*0004*/ 	.word	index@(_Z14hello_from_gpuv)
        /*0008*/ 	.word	0x00000018


	//----- nvinfo : EIATTR_FRAME_SIZE
	.align		4
.L_2:
        /*000c*/ 	.byte	0x04, 0x11
        /*000e*/ 	.short	(.L_4 - .L_3)
	.align		4
.L_3:
        /*0010*/ 	.word	index@(_Z14hello_from_gpuv)
        /*0014*/ 	.word	0x00000000


	//----- nvinfo : EIATTR_MIN_STACK_SIZE
	.align		4
.L_4:
        /*0018*/ 	.byte	0x04, 0x12
        /*001a*/ 	.short	(.L_6 - .L_5)
	.align		4
.L_5:
        /*001c*/ 	.word	index@(_Z14hello_from_gpuv)
        /*0020*/ 	.word	0x00000000
.L_6:


//--------------------- .nv.compat                --------------------------
	.section	.nv.compat,"",@"SHT_CUDA_COMPAT_INFO"
	.align	4
        /*0000*/ 	.byte	0x02, 0x09, 0x00, 0x00, 0x02, 0x02, 0x01, 0x00, 0x02, 0x05, 0x05, 0x00, 0x03, 0x07, 0x01, 0x01
        /*0010*/ 	.byte	0x02, 0x03, 0x00, 0x00, 0x02, 0x06, 0x01, 0x00, 0x04, 0x0b, 0x08, 0x00, 0x09, 0x00, 0x00, 0x00
        /*0020*/ 	.byte	0x00, 0x00, 0x00, 0x00


//--------------------- .nv.info._Z14hello_from_gpuv --------------------------
	.section	.nv.info._Z14hello_from_gpuv,"",@"SHT_CUDA_INFO"
	.sectionflags	@""
	.align	4


	//----- nvinfo : EIATTR_CUDA_API_VERSION
	.align		4
        /*0000*/ 	.byte	0x04, 0x37
        /*0002*/ 	.short	(.L_8 - .L_7)
.L_7:
        /*0004*/ 	.word	0x00000082


	//----- nvinfo : EIATTR_SPARSE_MMA_MASK
	.align		4
.L_8:
        /*0008*/ 	.byte	0x03, 0x50
        /*000a*/ 	.short	0x0000


	//----- nvinfo : EIATTR_MAXREG_COUNT
	.align		4
        /*000c*/ 	.byte	0x03, 0x1b
        /*000e*/ 	.short	0x00ff


	//----- nvinfo : EIATTR_EXTERNS
	.align		4
        /*0010*/ 	.byte	0x04, 0x0f
        /*0012*/ 	.short	(.L_10 - .L_9)


	//   ....[0]....
	.align		4
.L_9:
        /*0014*/ 	.word	index@(vprintf)


	//----- nvinfo : EIATTR_MERCURY_ISA_VERSION
	.align		4
.L_10:
        /*0018*/ 	.byte	0x03, 0x5f
        /*001a*/ 	.short	0x0101


	//----- nvinfo : EIATTR_VRC_CTA_INIT_COUNT
	.align		4
        /*001c*/ 	.byte	0x02, 0x4a
	.zero		1
	.zero		1


	//----- nvinfo : EIATTR_SYSCALL_OFFSETS
	.align		4
        /*0020*/ 	.byte	0x04, 0x46
        /*0022*/ 	.short	(.L_12 - .L_11)


	//   ....[0]....
.L_11:
        /*0024*/ 	.word	0x00000080


	//----- nvinfo : EIATTR_EXIT_INSTR_OFFSETS
	.align		4
.L_12:
        /*0028*/ 	.byte	0x04, 0x1c
        /*002a*/ 	.short	(.L_14 - .L_13)


	//   ....[0]....
.L_13:
        /*002c*/ 	.word	0x00000090


	//----- nvinfo : EIATTR_SW_WAR
	.align		4
.L_14:
        /*0030*/ 	.byte	0x04, 0x36
        /*0032*/ 	.short	(.L_16 - .L_15)
.L_15:
        /*0034*/ 	.word	0x00000008
.L_16:


//--------------------- .nv.callgraph             --------------------------
	.section	.nv.callgraph,"",@"SHT_CUDA_CALLGRAPH"
	.align	4
	.sectionentsize	8
	.align		4
        /*0000*/ 	.word	0x00000000
	.align		4
        /*0004*/ 	.word	0xffffffff
	.align		4
        /*0008*/ 	.word	index@(_Z14hello_from_gpuv)
	.align		4
        /*000c*/ 	.word	index@(vprintf)
	.align		4
        /*0010*/ 	.word	0x00000000
	.align		4
        /*0014*/ 	.word	0xfffffffe
	.align		4
        /*0018*/ 	.word	0x00000000
	.align		4
        /*001c*/ 	.word	0xfffffffd
	.align		4
        /*0020*/ 	.word	0x00000000
	.align		4
        /*0024*/ 	.word	0xfffffffc


//--------------------- .nv.constant4             --------------------------
	.section	.nv.constant4,"a",@progbits
	.align	8
	.align		8
.nv.constant4:
        /*0000*/ 	.dword	vprintf
	.align		8
        /*0008*/ 	.dword	$str


//--------------------- .text._Z14hello_from_gpuv --------------------------
	.section	.text._Z14hello_from_gpuv,"ax",@progbits
	.align	128
        .global         _Z14hello_from_gpuv
        .type           _Z14hello_from_gpuv,@function
        .size           _Z14hello_from_gpuv,(.L_x_2 - _Z14hello_from_gpuv)
        .other          _Z14hello_from_gpuv,@"STO_CUDA_ENTRY STV_DEFAULT"
_Z14hello_from_gpuv:
.text._Z14hello_from_gpuv:
[----:B------:R-:W0:Y:S01]  /*0000*/  LDC R1, c[0x0][0x37c] ;  /* 0x0000df00ff017b82 */ /* 0x000e220000000800 */
[----:B------:R-:W-:Y:S01]  /*0010*/  MOV R0, 0x0 ;  /* 0x0000000000007802 */ /* 0x000fe20000000f00 */
[----:B------:R-:W1:Y:S01]  /*0020*/  LDCU.64 UR4, c[0x4][0x8] ;  /* 0x01000100ff0477ac */ /* 0x000e620008000a00 */
[----:B------:R-:W-:-:S05]  /*0030*/  CS2R R6, SRZ ;  /* 0x0000000000067805 */ /* 0x000fca000001ff00 */
[----:B------:R2:W3:Y:S01]  /*0040*/  LDC.64 R2, c[0x4][R0] ;  /* 0x0100000000027b82 */ /* 0x0004e20000000a00 */
[----:B-1----:R-:W-:Y:S02]  /*0050*/  IMAD.U32 R4, RZ, RZ, UR4 ;  /* 0x00000004ff047e24 */ /* 0x002fe4000f8e00ff */
[----:B--2---:R-:W-:-:S07]  /*0060*/  IMAD.U32 R5, RZ, RZ, UR5 ;  /* 0x00000005ff057e24 */ /* 0x004fce000f8e00ff */
[----:B------:R-:W-:-:S07]  /*0070*/  LEPC R20, `(.L_x_0) ;  /* 0x000000001014794e */ /* 0x000fce0000000000 */
[----:B0--3--:R-:W-:Y:S05]  /*0080*/  CALL.ABS.NOINC R2 ;  /* 0x0000000002007343 */ /* 0x009fea0003c00000 */
.L_x_0:
[----:B------:R-:W-:Y:S05]  /*0090*/  EXIT ;  /* 0x000000000000794d */ /* 0x000fea0003800000 */
.L_x_1:
[----:B------:R-:W-:-:S00]  /*00a0*/  BRA `(.L_x_1) ;  /* 0xfffffffc00fc7947 */ /* 0x000fc0000383ffff */
[----:B------:R-:W-:-:S00]  /*00b0*/  NOP ;  /* 0x0000000000007918 */ /* 0x000fc00000000000 */
        /* <DEDUP_REMOVED lines=12> */
.L_x_2:


//--------------------- .nv.global.init           --------------------------
	.section	.nv.global.init,"aw",@progbits
.nv.global.init:
	.type		$str,@object
	.size		$str,(.L_0 - $str)
$str:
        /*0000*/ 	.byte	0x48, 0x65, 0x6c, 0x6c, 0x6f, 0x20, 0x77, 0x6f, 0x72, 0x6c, 0x64, 0x20, 0x66, 0x72, 0x6f, 0x6d
        /*0010*/ 	.byte	0x20, 0x74, 0x68, 0x65, 0x20, 0x47, 0x50, 0x55, 0x0a, 0x00
.L_0:


//--------------------- .nv.shared.reserved.0     --------------------------
	.section	.nv.shared.reserved.0,"aw",@nobits
	.weak		__nv_reservedSMEM_offset_0_alias
	.size		__nv_reservedSMEM_offset_0_alias, 0, 64
	.other		__nv_reservedSMEM_offset_0_alias,@"STO_CUDA_RESERVED_SHARED STV_DEFAULT"
__nv_reservedSMEM_offset_0_alias:
	.zero		0
	.zero		64


//--------------------- .nv.constant0._Z14hello_from_gpuv --------------------------
	.section	.nv.constant0._Z14hello_from_gpuv,"a",@progbits
	.sectionflags	@""
	.align	4
.nv.constant0._Z14hello_from_gpuv:
	.zero		896


//--------------------- SYMBOLS --------------------------

	.type		.nv.reservedSmem.offset0,@object
	.size		.nv.reservedSmem.offset0,0x4
	.type		vprintf,@function
